//
// Generated by NVIDIA NVVM Compiler
//
// Compiler Build ID: CL-36424714
// Cuda compilation tools, release 13.0, V13.0.88
// Based on NVVM 20.0.0
//

.version 9.0
.target sm_100
.address_size 64

	// .globl	_Z13convolution2DIfEvPT_S0_S1_iii

.visible .entry _Z13convolution2DIfEvPT_S0_S1_iii(
	.param .u64 .ptr .align 1 _Z13convolution2DIfEvPT_S0_S1_iii_param_0,
	.param .f32 _Z13convolution2DIfEvPT_S0_S1_iii_param_1,
	.param .u64 .ptr .align 1 _Z13convolution2DIfEvPT_S0_S1_iii_param_2,
	.param .u32 _Z13convolution2DIfEvPT_S0_S1_iii_param_3,
	.param .u32 _Z13convolution2DIfEvPT_S0_S1_iii_param_4,
	.param .u32 _Z13convolution2DIfEvPT_S0_S1_iii_param_5
)
{
	.reg .pred 	%p<39>;
	.reg .b32 	%r<77>;
	.reg .b32 	%f<55>;
	.reg .b64 	%rd<24>;

	ld.param.u64 	%rd4, [_Z13convolution2DIfEvPT_S0_S1_iii_param_0];
	ld.param.f32 	%f26, [_Z13convolution2DIfEvPT_S0_S1_iii_param_1];
	ld.param.u64 	%rd5, [_Z13convolution2DIfEvPT_S0_S1_iii_param_2];
	ld.param.u32 	%r32, [_Z13convolution2DIfEvPT_S0_S1_iii_param_3];
	ld.param.u32 	%r34, [_Z13convolution2DIfEvPT_S0_S1_iii_param_5];
	mov.u32 	%r35, %tid.x;
	mov.u32 	%r36, %ctaid.x;
	mov.u32 	%r37, %ntid.x;
	mad.lo.s32 	%r1, %r36, %r37, %r35;
	setp.lt.s32 	%p6, %r32, 1;
	@%p6 bra 	$L__BB0_23;
	ld.param.u32 	%r63, [_Z13convolution2DIfEvPT_S0_S1_iii_param_4];
	cvta.to.global.u64 	%rd1, %rd4;
	mov.u32 	%r38, %ntid.y;
	mov.u32 	%r39, %ctaid.y;
	mov.u32 	%r40, %tid.y;
	mad.lo.s32 	%r41, %r39, %r38, %r40;
	setp.lt.s32 	%p7, %r41, %r34;
	setp.lt.s32 	%p8, %r1, %r63;
	and.pred  	%p1, %p8, %p7;
	mul.lo.s32 	%r42, %r63, %r41;
	add.s32 	%r43, %r42, %r1;
	mul.lo.s32 	%r72, %r43, %r32;
	setp.ne.s32 	%p9, %r41, 0;
	sub.s32 	%r44, %r42, %r63;
	setp.gt.s32 	%p10, %r1, 0;
	and.pred  	%p2, %p9, %p10;
	add.s32 	%r45, %r1, %r44;
	add.s32 	%r46, %r45, -1;
	mul.lo.s32 	%r67, %r46, %r32;
	setp.gt.s32 	%p11, %r1, -1;
	mul.lo.s32 	%r69, %r45, %r32;
	add.s32 	%r47, %r1, 1;
	setp.gt.s32 	%p12, %r1, -2;
	setp.lt.s32 	%p13, %r47, %r63;
	add.s32 	%r48, %r41, 1;
	setp.lt.s32 	%p14, %r48, %r34;
	and.pred  	%p15, %p13, %p14;
	add.s32 	%r70, %r69, %r32;
	setp.le.s32 	%p16, %r1, %r63;
	and.pred  	%p17, %p10, %p16;
	add.s32 	%r49, %r43, -1;
	mul.lo.s32 	%r71, %r49, %r32;
	add.s32 	%r73, %r72, %r32;
	and.pred  	%p3, %p14, %p17;
	add.s32 	%r50, %r49, %r63;
	mul.lo.s32 	%r74, %r50, %r32;
	and.pred  	%p4, %p14, %p11;
	add.s32 	%r51, %r43, %r63;
	mul.lo.s32 	%r75, %r51, %r32;
	and.pred  	%p5, %p15, %p12;
	add.s32 	%r52, %r50, 2;
	mul.lo.s32 	%r76, %r52, %r32;
	neg.s32 	%r68, %r32;
	cvta.to.global.u64 	%rd2, %rd5;
	not.pred 	%p18, %p1;
	not.pred 	%p19, %p2;
	not.pred 	%p35, %p3;
	not.pred 	%p36, %p4;
	not.pred 	%p37, %p5;
$L__BB0_2:
	mul.wide.s32 	%rd3, %r72, 4;
	@%p18 bra 	$L__BB0_22;
	mov.f32 	%f46, 0f00000000;
	@%p19 bra 	$L__BB0_5;
	mul.wide.s32 	%rd6, %r67, 4;
	add.s64 	%rd7, %rd1, %rd6;
	ld.global.f32 	%f28, [%rd7];
	fma.rn.f32 	%f46, %f26, %f28, 0f00000000;
$L__BB0_5:
	mov.u32 	%r53, %ctaid.y;
	mov.u32 	%r54, %ntid.y;
	mov.u32 	%r55, %tid.y;
	mad.lo.s32 	%r56, %r53, %r54, %r55;
	setp.eq.s32 	%p20, %r56, 0;
	setp.lt.s32 	%p21, %r1, 0;
	mov.f32 	%f47, 0f00000000;
	or.pred  	%p22, %p20, %p21;
	@%p22 bra 	$L__BB0_7;
	mul.wide.s32 	%rd8, %r69, 4;
	add.s64 	%rd9, %rd1, %rd8;
	ld.global.f32 	%f30, [%rd9];
	mul.f32 	%f47, %f26, %f30;
$L__BB0_7:
	ld.param.u32 	%r64, [_Z13convolution2DIfEvPT_S0_S1_iii_param_4];
	add.f32 	%f5, %f46, %f47;
	mov.u32 	%r57, %ctaid.y;
	mov.u32 	%r58, %ntid.y;
	mov.u32 	%r59, %tid.y;
	mad.lo.s32 	%r60, %r57, %r58, %r59;
	setp.eq.s32 	%p23, %r60, 0;
	setp.lt.s32 	%p24, %r1, -1;
	add.s32 	%r61, %r1, 1;
	setp.ge.s32 	%p25, %r61, %r64;
	or.pred  	%p26, %p24, %p25;
	mov.f32 	%f48, 0f00000000;
	or.pred  	%p27, %p23, %p26;
	@%p27 bra 	$L__BB0_9;
	mul.wide.s32 	%rd10, %r70, 4;
	add.s64 	%rd11, %rd1, %rd10;
	ld.global.f32 	%f32, [%rd11];
	mul.f32 	%f48, %f26, %f32;
$L__BB0_9:
	ld.param.u32 	%r65, [_Z13convolution2DIfEvPT_S0_S1_iii_param_4];
	add.f32 	%f8, %f5, %f48;
	setp.lt.s32 	%p28, %r1, 1;
	setp.gt.s32 	%p29, %r1, %r65;
	mov.f32 	%f49, 0f00000000;
	or.pred  	%p30, %p28, %p29;
	@%p30 bra 	$L__BB0_11;
	mul.wide.s32 	%rd12, %r71, 4;
	add.s64 	%rd13, %rd1, %rd12;
	ld.global.f32 	%f34, [%rd13];
	mul.f32 	%f49, %f26, %f34;
$L__BB0_11:
	setp.lt.s32 	%p31, %r1, 0;
	add.f32 	%f11, %f8, %f49;
	mov.f32 	%f50, 0f00000000;
	@%p31 bra 	$L__BB0_13;
	add.s64 	%rd14, %rd1, %rd3;
	ld.global.f32 	%f36, [%rd14];
	mul.f32 	%f50, %f26, %f36;
$L__BB0_13:
	ld.param.u32 	%r66, [_Z13convolution2DIfEvPT_S0_S1_iii_param_4];
	add.f32 	%f14, %f11, %f50;
	setp.lt.s32 	%p32, %r1, -1;
	add.s32 	%r62, %r1, 1;
	setp.ge.s32 	%p33, %r62, %r66;
	mov.f32 	%f51, 0f00000000;
	or.pred  	%p34, %p32, %p33;
	@%p34 bra 	$L__BB0_15;
	mul.wide.s32 	%rd15, %r73, 4;
	add.s64 	%rd16, %rd1, %rd15;
	ld.global.f32 	%f38, [%rd16];
	mul.f32 	%f51, %f26, %f38;
$L__BB0_15:
	add.f32 	%f17, %f14, %f51;
	mov.f32 	%f52, 0f00000000;
	@%p35 bra 	$L__BB0_17;
	mul.wide.s32 	%rd17, %r74, 4;
	add.s64 	%rd18, %rd1, %rd17;
	ld.global.f32 	%f40, [%rd18];
	mul.f32 	%f52, %f26, %f40;
$L__BB0_17:
	add.f32 	%f20, %f17, %f52;
	mov.f32 	%f53, 0f00000000;
	@%p36 bra 	$L__BB0_19;
	mul.wide.s32 	%rd19, %r75, 4;
	add.s64 	%rd20, %rd1, %rd19;
	ld.global.f32 	%f42, [%rd20];
	mul.f32 	%f53, %f26, %f42;
$L__BB0_19:
	add.f32 	%f23, %f20, %f53;
	mov.f32 	%f54, 0f00000000;
	@%p37 bra 	$L__BB0_21;
	mul.wide.s32 	%rd21, %r76, 4;
	add.s64 	%rd22, %rd1, %rd21;
	ld.global.f32 	%f44, [%rd22];
	mul.f32 	%f54, %f26, %f44;
$L__BB0_21:
	add.f32 	%f45, %f23, %f54;
	add.s64 	%rd23, %rd2, %rd3;
	st.global.f32 	[%rd23], %f45;
$L__BB0_22:
	add.s32 	%r76, %r76, 1;
	add.s32 	%r75, %r75, 1;
	add.s32 	%r74, %r74, 1;
	add.s32 	%r73, %r73, 1;
	add.s32 	%r72, %r72, 1;
	add.s32 	%r71, %r71, 1;
	add.s32 	%r70, %r70, 1;
	add.s32 	%r69, %r69, 1;
	add.s32 	%r68, %r68, 1;
	setp.ne.s32 	%p38, %r68, 0;
	add.s32 	%r67, %r67, 1;
	@%p38 bra 	$L__BB0_2;
$L__BB0_23:
	ret;

}


// ===== COMPILED SASS (sm_100) =====

	.target	sm_100

	.elftype	@"ET_EXEC"


//--------------------- .note.nv.tkinfo           --------------------------
	.section	.note.nv.tkinfo,"",@"SHT_NOTE"
	.sectionflags	@"SHF_NOTE_NV_TKINFO"
	.tkinfo
        /*0018*/ 	.word	0x00000002
        /*0030*/ 	.string	""
        /*0030*/ 	.string	"ptxas"
        /*0030*/ 	.string	"Cuda compilation tools, release 13.0, V13.0.88"
        /*0030*/ 	.string	"Build cuda_13.0.r13.0/compiler.36424714_0"
        /*0030*/ 	.string	"-arch sm_100 -m 64 "



//--------------------- .note.nv.cuinfo           --------------------------
	.section	.note.nv.cuinfo,"",@"SHT_NOTE"
	.sectionflags	@"SHF_NOTE_NV_CUINFO"
        /*0018*/ 	.short	0x0002
        /*001a*/ 	.short	0x0064
        /*001c*/ 	.short	0x0082
	.zero		2


//--------------------- .nv.info                  --------------------------
	.section	.nv.info,"",@"SHT_CUDA_INFO"
	.align	4


	//----- nvinfo : EIATTR_REGCOUNT
	.align		4
        /*0000*/ 	.byte	0x04, 0x2f
        /*0002*/ 	.short	(.L_1 - .L_0)
	.align		4
.L_0:
        /*0004*/ 	.word	index@(_Z13convolution2DIfEvPT_S0_S1_iii)
        /*0008*/ 	.word	0x00000020


	//----- nvinfo : EIATTR_FRAME_SIZE
	.align		4
.L_1:
        /*000c*/ 	.byte	0x04, 0x11
        /*000e*/ 	.short	(.L_3 - .L_2)
	.align		4
.L_2:
        /*0010*/ 	.word	index@(_Z13convolution2DIfEvPT_S0_S1_iii)
        /*0014*/ 	.word	0x00000000


	//----- nvinfo : EIATTR_MIN_STACK_SIZE
	.align		4
.L_3:
        /*0018*/ 	.byte	0x04, 0x12
        /*001a*/ 	.short	(.L_5 - .L_4)
	.align		4
.L_4:
        /*001c*/ 	.word	index@(_Z13convolution2DIfEvPT_S0_S1_iii)
        /*0020*/ 	.word	0x00000000
.L_5:


//--------------------- .nv.compat                --------------------------
	.section	.nv.compat,"",@"SHT_CUDA_COMPAT_INFO"
	.align	4
        /*0000*/ 	.byte	0x02, 0x09, 0x00, 0x00, 0x02, 0x02, 0x01, 0x00, 0x02, 0x05, 0x05, 0x00, 0x03, 0x07, 0x01, 0x01
        /*0010*/ 	.byte	0x02, 0x03, 0x00, 0x00, 0x02, 0x06, 0x01, 0x00, 0x04, 0x0b, 0x08, 0x00, 0x09, 0x00, 0x00, 0x00
        /*0020*/ 	.byte	0x00, 0x00, 0x00, 0x00


//--------------------- .nv.info._Z13convolution2DIfEvPT_S0_S1_iii --------------------------
	.section	.nv.info._Z13convolution2DIfEvPT_S0_S1_iii,"",@"SHT_CUDA_INFO"
	.sectionflags	@""
	.align	4


	//----- nvinfo : EIATTR_CUDA_API_VERSION
	.align		4
        /*0000*/ 	.byte	0x04, 0x37
        /*0002*/ 	.short	(.L_7 - .L_6)
.L_6:
        /*0004*/ 	.word	0x00000082


	//----- nvinfo : EIATTR_KPARAM_INFO
	.align		4
.L_7:
        /*0008*/ 	.byte	0x04, 0x17
        /*000a*/ 	.short	(.L_9 - .L_8)
.L_8:
        /*000c*/ 	.word	0x00000000
        /*0010*/ 	.short	0x0005
        /*0012*/ 	.short	0x0020
        /*0014*/ 	.byte	0x00, 0xf0, 0x11, 0x00


	//----- nvinfo : EIATTR_KPARAM_INFO
	.align		4
.L_9:
        /*0018*/ 	.byte	0x04, 0x17
        /*001a*/ 	.short	(.L_11 - .L_10)
.L_10:
        /*001c*/ 	.word	0x00000000
        /*0020*/ 	.short	0x0004
        /*0022*/ 	.short	0x001c
        /*0024*/ 	.byte	0x00, 0xf0, 0x11, 0x00


	//----- nvinfo : EIATTR_KPARAM_INFO
	.align		4
.L_11:
        /*0028*/ 	.byte	0x04, 0x17
        /*002a*/ 	.short	(.L_13 - .L_12)
.L_12:
        /*002c*/ 	.word	0x00000000
        /*0030*/ 	.short	0x0003
        /*0032*/ 	.short	0x0018
        /*0034*/ 	.byte	0x00, 0xf0, 0x11, 0x00


	//----- nvinfo : EIATTR_KPARAM_INFO
	.align		4
.L_13:
        /*0038*/ 	.byte	0x04, 0x17
        /*003a*/ 	.short	(.L_15 - .L_14)
.L_14:
        /*003c*/ 	.word	0x00000000
        /*0040*/ 	.short	0x0002
        /*0042*/ 	.short	0x0010
        /*0044*/ 	.byte	0x00, 0xf5, 0x21, 0x00


	//----- nvinfo : EIATTR_KPARAM_INFO
	.align		4
.L_15:
        /*0048*/ 	.byte	0x04, 0x17
        /*004a*/ 	.short	(.L_17 - .L_16)
.L_16:
        /*004c*/ 	.word	0x00000000
        /*0050*/ 	.short	0x0001
        /*0052*/ 	.short	0x0008
        /*0054*/ 	.byte	0x00, 0xf0, 0x11, 0x00


	//----- nvinfo : EIATTR_KPARAM_INFO
	.align		4
.L_17:
        /*0058*/ 	.byte	0x04, 0x17
        /*005a*/ 	.short	(.L_19 - .L_18)
.L_18:
        /*005c*/ 	.word	0x00000000
        /*0060*/ 	.short	0x0000
        /*0062*/ 	.short	0x0000
        /*0064*/ 	.byte	0x00, 0xf5, 0x21, 0x00


	//----- nvinfo : EIATTR_SPARSE_MMA_MASK
	.align		4
.L_19:
        /*0068*/ 	.byte	0x03, 0x50
        /*006a*/ 	.short	0x0000


	//----- nvinfo : EIATTR_MAXREG_COUNT
	.align		4
        /*006c*/ 	.byte	0x03, 0x1b
        /*006e*/ 	.short	0x00ff


	//----- nvinfo : EIATTR_MERCURY_ISA_VERSION
	.align		4
        /*0070*/ 	.byte	0x03, 0x5f
        /*0072*/ 	.short	0x0101


	//----- nvinfo : EIATTR_VRC_CTA_INIT_COUNT
	.align		4
        /*0074*/ 	.byte	0x02, 0x4a
	.zero		1
	.zero		1


	//----- nvinfo : EIATTR_EXIT_INSTR_OFFSETS
	.align		4
        /*0078*/ 	.byte	0x04, 0x1c
        /*007a*/ 	.short	(.L_21 - .L_20)


	//   ....[0]....
.L_20:
        /*007c*/ 	.word	0x00000050


	//   ....[1]....
        /*0080*/ 	.word	0x000008d0


	//----- nvinfo : EIATTR_CRS_STACK_SIZE
	.align		4
.L_21:
        /*0084*/ 	.byte	0x04, 0x1e
        /*0086*/ 	.short	(.L_23 - .L_22)
.L_22:
        /*0088*/ 	.word	0x00000000


	//----- nvinfo : EIATTR_CBANK_PARAM_SIZE
	.align		4
.L_23:
        /*008c*/ 	.byte	0x03, 0x19
        /*008e*/ 	.short	0x0024


	//----- nvinfo : EIATTR_PARAM_CBANK
	.align		4
        /*0090*/ 	.byte	0x04, 0x0a
        /*0092*/ 	.short	(.L_25 - .L_24)
	.align		4
.L_24:
        /*0094*/ 	.word	index@(.nv.constant0._Z13convolution2DIfEvPT_S0_S1_iii)
        /*0098*/ 	.short	0x0380
        /*009a*/ 	.short	0x0024


	//----- nvinfo : EIATTR_SW_WAR
	.align		4
.L_25:
        /*009c*/ 	.byte	0x04, 0x36
        /*009e*/ 	.short	(.L_27 - .L_26)
.L_26:
        /*00a0*/ 	.word	0x00000008
.L_27:


//--------------------- .nv.callgraph             --------------------------
	.section	.nv.callgraph,"",@"SHT_CUDA_CALLGRAPH"
	.align	4
	.sectionentsize	8
	.align		4
        /*0000*/ 	.word	0x00000000
	.align		4
        /*0004*/ 	.word	0xffffffff
	.align		4
        /*0008*/ 	.word	0x00000000
	.align		4
        /*000c*/ 	.word	0xfffffffe
	.align		4
        /*0010*/ 	.word	0x00000000
	.align		4
        /*0014*/ 	.word	0xfffffffd
	.align		4
        /*0018*/ 	.word	0x00000000
	.align		4
        /*001c*/ 	.word	0xfffffffc


//--------------------- .text._Z13convolution2DIfEvPT_S0_S1_iii --------------------------
	.section	.text._Z13convolution2DIfEvPT_S0_S1_iii,"ax",@progbits
	.align	128
        .global         _Z13convolution2DIfEvPT_S0_S1_iii
        .type           _Z13convolution2DIfEvPT_S0_S1_iii,@function
        .size           _Z13convolution2DIfEvPT_S0_S1_iii,(.L_x_4 - _Z13convolution2DIfEvPT_S0_S1_iii)
        .other          _Z13convolution2DIfEvPT_S0_S1_iii,@"STO_CUDA_ENTRY STV_DEFAULT"
_Z13convolution2DIfEvPT_S0_S1_iii:
.text._Z13convolution2DIfEvPT_S0_S1_iii:
[----:B------:R-:W-:Y:S08]  /*0000*/  LDC R1, c[0x0][0x37c] ;  /* 0x0000df00ff017b82 */ /* 0x000ff00000000800 */
[----:B------:R-:W0:Y:S01]  /*0010*/  LDC R20, c[0x0][0x398] ;  /* 0x0000e600ff147b82 */ /* 0x000e220000000800 */
[----:B------:R-:W1:Y:S07]  /*0020*/  S2R R2, SR_TID.X ;  /* 0x0000000000027919 */ /* 0x000e6e0000002100 */
[----:B------:R-:W2:Y:S01]  /*0030*/  S2UR UR4, SR_CTAID.X ;  /* 0x00000000000479c3 */ /* 0x000ea20000002500 */
[----:B0-----:R-:W-:-:S13]  /*0040*/  ISETP.GE.AND P0, PT, R20, 0x1, PT ;  /* 0x000000011400780c */ /* 0x001fda0003f06270 */
[----:B-12---:R-:W-:Y:S05]  /*0050*/  @!P0 EXIT ;  /* 0x000000000000894d */ /* 0x006fea0003800000 */
[----:B------:R-:W0:Y:S01]  /*0060*/  S2R R0, SR_CTAID.Y ;  /* 0x0000000000007919 */ /* 0x000e220000002600 */
[----:B------:R-:W1:Y:S01]  /*0070*/  LDC R3, c[0x0][0x360] ;  /* 0x0000d800ff037b82 */ /* 0x000e620000000800 */
[----:B------:R-:W0:Y:S01]  /*0080*/  LDCU UR5, c[0x0][0x364] ;  /* 0x00006c80ff0577ac */ /* 0x000e220008000800 */
[----:B------:R-:W0:Y:S01]  /*0090*/  S2R R5, SR_TID.Y ;  /* 0x0000000000057919 */ /* 0x000e220000002200 */
[----:B------:R-:W2:Y:S05]  /*00a0*/  LDCU UR6, c[0x0][0x3a0] ;  /* 0x00007400ff0677ac */ /* 0x000eaa0008000800 */
[----:B------:R-:W3:Y:S01]  /*00b0*/  LDC R21, c[0x0][0x39c] ;  /* 0x0000e700ff157b82 */ /* 0x000ee20000000800 */
[----:B------:R-:W4:Y:S07]  /*00c0*/  LDCU UR7, c[0x0][0x39c] ;  /* 0x00007380ff0777ac */ /* 0x000f2e0008000800 */
[----:B------:R-:W2:Y:S01]  /*00d0*/  LDC.64 R10, c[0x0][0x390] ;  /* 0x0000e400ff0a7b82 */ /* 0x000ea20000000a00 */
[----:B-1----:R-:W-:-:S05]  /*00e0*/  IMAD R2, R3, UR4, R2 ;  /* 0x0000000403027c24 */ /* 0x002fca000f8e0202 */
[----:B------:R-:W-:-:S04]  /*00f0*/  ISETP.GT.AND P0, PT, R2, RZ, PT ;  /* 0x000000ff0200720c */ /* 0x000fc80003f04270 */
[-C--:B---3--:R-:W-:Y:S01]  /*0100*/  ISETP.LE.AND P1, PT, R2, R21.reuse, P0 ;  /* 0x000000150200720c */ /* 0x088fe20000723270 */
[----:B0-----:R-:W-:Y:S01]  /*0110*/  IMAD R3, R0, UR5, R5 ;  /* 0x0000000500037c24 */ /* 0x001fe2000f8e0205 */
[----:B------:R-:W-:Y:S01]  /*0120*/  IADD3 R0, PT, PT, R2, 0x1, RZ ;  /* 0x0000000102007810 */ /* 0x000fe20007ffe0ff */
[----:B------:R-:W0:Y:S02]  /*0130*/  LDCU.64 UR4, c[0x0][0x358] ;  /* 0x00006b00ff0477ac */ /* 0x000e240008000a00 */
[CC--:B------:R-:W-:Y:S01]  /*0140*/  IMAD R5, R3.reuse, R21.reuse, R2 ;  /* 0x0000001503057224 */ /* 0x0c0fe200078e0202 */
[C---:B------:R-:W-:Y:S01]  /*0150*/  IADD3 R4, PT, PT, R3.reuse, 0x1, RZ ;  /* 0x0000000103047810 */ /* 0x040fe20007ffe0ff */
[C---:B------:R-:W-:Y:S01]  /*0160*/  IMAD R7, R3.reuse, R21, -R21 ;  /* 0x0000001503077224 */ /* 0x040fe200078e0a15 */
[----:B--2---:R-:W-:Y:S01]  /*0170*/  ISETP.GE.AND P4, PT, R3, UR6, PT ;  /* 0x0000000603007c0c */ /* 0x004fe2000bf86270 */
[----:B------:R-:W-:Y:S01]  /*0180*/  VIADD R9, R5, 0xffffffff ;  /* 0xffffffff05097836 */ /* 0x000fe20000000000 */
[----:B------:R-:W-:-:S02]  /*0190*/  ISETP.GE.AND P2, PT, R4, UR6, PT ;  /* 0x0000000604007c0c */ /* 0x000fc4000bf46270 */
[-C--:B------:R-:W-:Y:S02]  /*01a0*/  ISETP.LT.AND P4, PT, R2, R21.reuse, !P4 ;  /* 0x000000150200720c */ /* 0x080fe40006781270 */
[-C--:B------:R-:W-:Y:S02]  /*01b0*/  ISETP.LT.AND P3, PT, R0, R21.reuse, !P2 ;  /* 0x000000150000720c */ /* 0x080fe40005761270 */
[----:B------:R-:W-:Y:S02]  /*01c0*/  IADD3 R13, PT, PT, R5, R21, RZ ;  /* 0x00000015050d7210 */ /* 0x000fe40007ffe0ff */
[----:B------:R-:W-:Y:S02]  /*01d0*/  IADD3 R7, PT, PT, R2, R7, RZ ;  /* 0x0000000702077210 */ /* 0x000fe40007ffe0ff */
[----:B------:R-:W-:Y:S01]  /*01e0*/  IADD3 R21, PT, PT, R9, R21, RZ ;  /* 0x0000001509157210 */ /* 0x000fe20007ffe0ff */
[-C--:B------:R-:W-:Y:S01]  /*01f0*/  IMAD R6, R13, R20.reuse, RZ ;  /* 0x000000140d067224 */ /* 0x080fe200078e02ff */
[----:B------:R-:W-:Y:S01]  /*0200*/  ISETP.LT.AND P1, PT, R4, UR6, P1 ;  /* 0x0000000604007c0c */ /* 0x000fe20008f21270 */
[-C--:B------:R-:W-:Y:S01]  /*0210*/  IMAD R4, R5, R20.reuse, RZ ;  /* 0x0000001405047224 */ /* 0x080fe200078e02ff */
[----:B------:R-:W-:Y:S01]  /*0220*/  IADD3 R23, PT, PT, R21, 0x2, RZ ;  /* 0x0000000215177810 */ /* 0x000fe20007ffe0ff */
[-C--:B------:R-:W-:Y:S01]  /*0230*/  IMAD R5, R9, R20.reuse, RZ ;  /* 0x0000001409057224 */ /* 0x080fe200078e02ff */
[C---:B------:R-:W-:Y:S01]  /*0240*/  IADD3 R9, PT, PT, R7.reuse, -0x1, RZ ;  /* 0xffffffff07097810 */ /* 0x040fe20007ffe0ff */
[-C--:B------:R-:W-:Y:S01]  /*0250*/  IMAD R7, R7, R20.reuse, RZ ;  /* 0x0000001407077224 */ /* 0x080fe200078e02ff */
[----:B------:R-:W-:Y:S01]  /*0260*/  ISETP.NE.AND P0, PT, R3, RZ, P0 ;  /* 0x000000ff0300720c */ /* 0x000fe20000705270 */
[----:B------:R-:W-:Y:S01]  /*0270*/  IMAD.IADD R8, R4, 0x1, R20 ;  /* 0x0000000104087824 */ /* 0x000fe200078e0214 */
[----:B------:R-:W-:Y:S01]  /*0280*/  IADD3 R3, PT, PT, -R20, RZ, RZ ;  /* 0x000000ff14037210 */ /* 0x000fe20007ffe1ff */
[-C--:B------:R-:W-:Y:S01]  /*0290*/  IMAD R9, R9, R20.reuse, RZ ;  /* 0x0000001409097224 */ /* 0x080fe200078e02ff */
[----:B------:R-:W-:Y:S01]  /*02a0*/  P2R R22, PR, RZ, 0x10 ;  /* 0x00000010ff167803 */ /* 0x000fe20000000000 */
[-C--:B------:R-:W-:Y:S01]  /*02b0*/  IMAD R21, R21, R20.reuse, RZ ;  /* 0x0000001415157224 */ /* 0x080fe200078e02ff */
[C---:B------:R-:W-:Y:S01]  /*02c0*/  ISETP.GT.AND P2, PT, R2.reuse, -0x1, !P2 ;  /* 0xffffffff0200780c */ /* 0x040fe20005744270 */
[----:B------:R-:W-:Y:S01]  /*02d0*/  IMAD R23, R23, R20, RZ ;  /* 0x0000001417177224 */ /* 0x000fe200078e02ff */
[----:B------:R-:W-:-:S02]  /*02e0*/  ISETP.GT.AND P3, PT, R2, -0x2, P3 ;  /* 0xfffffffe0200780c */ /* 0x000fc40001f64270 */
[----:B0---4-:R-:W-:-:S11]  /*02f0*/  IADD3 R20, PT, PT, R7, R20, RZ ;  /* 0x0000001407147210 */ /* 0x011fd60007ffe0ff */
.L_x_2:
[----:B------:R-:W-:Y:S01]  /*0300*/  ISETP.NE.AND P4, PT, R22, RZ, PT ;  /* 0x000000ff1600720c */ /* 0x000fe20003f85270 */
[----:B------:R-:W-:Y:S01]  /*0310*/  BSSY.RECONVERGENT B0, `(.L_x_0) ;  /* 0x0000050000007945 */ /* 0x000fe20003800200 */
[----:B------:R-:W-:-:S11]  /*0320*/  IADD3 R3, PT, PT, R3, 0x1, RZ ;  /* 0x0000000103037810 */ /* 0x000fd60007ffe0ff */
[----:B0-----:R-:W-:Y:S05]  /*0330*/  @!P4 BRA `(.L_x_1) ;  /* 0x000000040034c947 */ /* 0x001fea0003800000 */
[----:B------:R-:W0:Y:S01]  /*0340*/  S2R R0, SR_TID.Y ;  /* 0x0000000000007919 */ /* 0x000e220000002200 */
[----:B------:R-:W0:Y:S01]  /*0350*/  S2UR UR6, SR_CTAID.Y ;  /* 0x00000000000679c3 */ /* 0x000e220000002600 */
[----:B------:R-:W-:-:S07]  /*0360*/  ISETP.GE.AND P5, PT, R2, RZ, PT ;  /* 0x000000ff0200720c */ /* 0x000fce0003fa6270 */
[----:B------:R-:W0:Y:S01]  /*0370*/  LDC R13, c[0x0][0x364] ;  /* 0x0000d900ff0d7b82 */ /* 0x000e220000000800 */
[----:B------:R-:W-:-:S07]  /*0380*/  CS2R R26, SRZ ;  /* 0x00000000001a7805 */ /* 0x000fce000001ff00 */
[----:B------:R-:W1:Y:S01]  /*0390*/  @P5 LDC.64 R28, c[0x0][0x380] ;  /* 0x0000e000ff1c5b82 */ /* 0x000e620000000a00 */
[----:B0-----:R-:W-:-:S05]  /*03a0*/  IMAD R12, R13, UR6, R0 ;  /* 0x000000060d0c7c24 */ /* 0x001fca000f8e0200 */
[----:B------:R-:W-:-:S13]  /*03b0*/  ISETP.EQ.OR P4, PT, R12, RZ, !P5 ;  /* 0x000000ff0c00720c */ /* 0x000fda0006f82670 */
[----:B------:R-:W0:Y:S02]  /*03c0*/  @!P4 LDC.64 R12, c[0x0][0x380] ;  /* 0x0000e000ff0ccb82 */ /* 0x000e240000000a00 */
[----:B0-----:R-:W-:-:S06]  /*03d0*/  @!P4 IMAD.WIDE R16, R7, 0x4, R12 ;  /* 0x000000040710c825 */ /* 0x001fcc00078e020c */
[----:B------:R-:W0:Y:S01]  /*03e0*/  @!P4 LDC R13, c[0x0][0x388] ;  /* 0x0000e200ff0dcb82 */ /* 0x000e220000000800 */
[----:B------:R-:W0:Y:S02]  /*03f0*/  @!P4 LDG.E R16, desc[UR4][R16.64] ;  /* 0x000000041010c981 */ /* 0x000e24000c1e1900 */
[----:B0-----:R-:W-:Y:S01]  /*0400*/  @!P4 FMUL R26, R16, R13 ;  /* 0x0000000d101ac220 */ /* 0x001fe20000400000 */
[----:B------:R-:W-:-:S04]  /*0410*/  ISETP.GT.AND P4, PT, R2, UR7, PT ;  /* 0x0000000702007c0c */ /* 0x000fc8000bf84270 */
[----:B------:R-:W-:-:S13]  /*0420*/  ISETP.LT.OR P4, PT, R2, 0x1, P4 ;  /* 0x000000010200780c */ /* 0x000fda0002781670 */
[----:B------:R-:W0:Y:S08]  /*0430*/  @!P4 LDC.64 R12, c[0x0][0x380] ;  /* 0x0000e000ff0ccb82 */ /* 0x000e300000000a00 */
[----:B------:R-:W2:Y:S01]  /*0440*/  @!P4 LDC R19, c[0x0][0x388] ;  /* 0x0000e200ff13cb82 */ /* 0x000ea20000000800 */
[----:B0-----:R-:W-:-:S06]  /*0450*/  @!P4 IMAD.WIDE R14, R5, 0x4, R12 ;  /* 0x00000004050ec825 */ /* 0x001fcc00078e020c */
[----:B------:R-:W2:Y:S01]  /*0460*/  @!P4 LDG.E R14, desc[UR4][R14.64] ;  /* 0x000000040e0ec981 */ /* 0x000ea2000c1e1900 */
[----:B------:R-:W0:Y:S01]  /*0470*/  LDC R13, c[0x0][0x364] ;  /* 0x0000d900ff0d7b82 */ /* 0x000e220000000800 */
[----:B------:R-:W-:Y:S01]  /*0480*/  IADD3 R12, PT, PT, R2, 0x1, RZ ;  /* 0x00000001020c7810 */ /* 0x000fe20007ffe0ff */
[----:B0-----:R-:W-:Y:S02]  /*0490*/  IMAD R0, R13, UR6, R0 ;  /* 0x000000060d007c24 */ /* 0x001fe4000f8e0200 */
[----:B--2---:R-:W-:Y:S01]  /*04a0*/  @!P4 FMUL R27, R14, R19 ;  /* 0x000000130e1bc220 */ /* 0x004fe20000400000 */
[----:B------:R-:W-:-:S03]  /*04b0*/  ISETP.GE.AND P4, PT, R12, UR7, PT ;  /* 0x000000070c007c0c */ /* 0x000fc6000bf86270 */
[----:B------:R-:W0:Y:S01]  /*04c0*/  @P0 LDC.64 R14, c[0x0][0x380] ;  /* 0x0000e000ff0e0b82 */ /* 0x000e220000000a00 */
[----:B------:R-:W-:-:S04]  /*04d0*/  ISETP.LT.OR P4, PT, R2, -0x1, P4 ;  /* 0xffffffff0200780c */ /* 0x000fc80002781670 */
[----:B------:R-:W-:Y:S01]  /*04e0*/  ISETP.EQ.OR P6, PT, R0, RZ, P4 ;  /* 0x000000ff0000720c */ /* 0x000fe200027c2670 */
[----:B------:R-:W-:Y:S02]  /*04f0*/  HFMA2 R25, -RZ, RZ, 0, 0 ;  /* 0x00000000ff197431 */ /* 0x000fe400000001ff */
[----:B-1----:R-:W-:-:S05]  /*0500*/  @P5 IMAD.WIDE R28, R4, 0x4, R28 ;  /* 0x00000004041c5825 */ /* 0x002fca00078e021c */
[----:B------:R1:W2:Y:S01]  /*0510*/  @P5 LDG.E R24, desc[UR4][R28.64] ;  /* 0x000000041c185981 */ /* 0x0002a2000c1e1900 */
[----:B------:R-:W3:Y:S08]  /*0520*/  @!P4 LDC.64 R18, c[0x0][0x380] ;  /* 0x0000e000ff12cb82 */ /* 0x000ef00000000a00 */
[----:B------:R-:W4:Y:S01]  /*0530*/  @!P6 LDC.64 R12, c[0x0][0x380] ;  /* 0x0000e000ff0ceb82 */ /* 0x000f220000000a00 */
[----:B0-----:R-:W-:-:S05]  /*0540*/  @P0 IMAD.WIDE R14, R9, 0x4, R14 ;  /* 0x00000004090e0825 */ /* 0x001fca00078e020e */
[----:B------:R0:W5:Y:S02]  /*0550*/  @P0 LDG.E R0, desc[UR4][R14.64] ;  /* 0x000000040e000981 */ /* 0x000164000c1e1900 */
[----:B-1----:R-:W5:Y:S08]  /*0560*/  @P0 LDC R28, c[0x0][0x388] ;  /* 0x0000e200ff1c0b82 */ /* 0x002f700000000800 */
[----:B0-----:R-:W0:Y:S01]  /*0570*/  @P3 LDC.64 R14, c[0x0][0x380] ;  /* 0x0000e000ff0e3b82 */ /* 0x001e220000000a00 */
[----:B----4-:R-:W-:-:S07]  /*0580*/  @!P6 IMAD.WIDE R16, R20, 0x4, R12 ;  /* 0x000000041410e825 */ /* 0x010fce00078e020c */
[----:B------:R-:W1:Y:S01]  /*0590*/  @!P6 LDC R13, c[0x0][0x388] ;  /* 0x0000e200ff0deb82 */ /* 0x000e620000000800 */
[----:B------:R-:W1:Y:S01]  /*05a0*/  @!P6 LDG.E R16, desc[UR4][R16.64] ;  /* 0x000000041010e981 */ /* 0x000e62000c1e1900 */
[----:B---3--:R-:W-:-:S06]  /*05b0*/  @!P4 IMAD.WIDE R18, R8, 0x4, R18 ;  /* 0x000000040812c825 */ /* 0x008fcc00078e0212 */
[----:B------:R3:W4:Y:S01]  /*05c0*/  @!P4 LDG.E R18, desc[UR4][R18.64] ;  /* 0x000000041212c981 */ /* 0x000722000c1e1900 */
[----:B0-----:R-:W-:-:S06]  /*05d0*/  @P3 IMAD.WIDE R14, R23, 0x4, R14 ;  /* 0x00000004170e3825 */ /* 0x001fcc00078e020e */
[----:B------:R0:W4:Y:S01]  /*05e0*/  @P3 LDG.E R14, desc[UR4][R14.64] ;  /* 0x000000040e0e3981 */ /* 0x000122000c1e1900 */
[----:B------:R-:W-:Y:S01]  /*05f0*/  IMAD.MOV.U32 R29, RZ, RZ, RZ ;  /* 0x000000ffff1d7224 */ /* 0x000fe200078e00ff */
[----:B---3--:R-:W4:Y:S08]  /*0600*/  @!P4 LDC R19, c[0x0][0x388] ;  /* 0x0000e200ff13cb82 */ /* 0x008f300000000800 */
[----:B0-----:R-:W0:Y:S01]  /*0610*/  @P3 LDC R15, c[0x0][0x388] ;  /* 0x0000e200ff0f3b82 */ /* 0x001e220000000800 */
[----:B-1----:R-:W-:-:S07]  /*0620*/  @!P6 FMUL R25, R16, R13 ;  /* 0x0000000d1019e220 */ /* 0x002fce0000400000 */
[----:B------:R-:W1:Y:S08]  /*0630*/  @P1 LDC.64 R12, c[0x0][0x380] ;  /* 0x0000e000ff0c1b82 */ /* 0x000e700000000a00 */
[----:B------:R-:W3:Y:S01]  /*0640*/  @P2 LDC.64 R16, c[0x0][0x380] ;  /* 0x0000e000ff102b82 */ /* 0x000ee20000000a00 */
[----:B-1----:R-:W-:-:S06]  /*0650*/  @P1 IMAD.WIDE R12, R21, 0x4, R12 ;  /* 0x00000004150c1825 */ /* 0x002fcc00078e020c */
[----:B------:R1:W4:Y:S01]  /*0660*/  @P1 LDG.E R12, desc[UR4][R12.64] ;  /* 0x000000040c0c1981 */ /* 0x000322000c1e1900 */
[----:B---3--:R-:W-:-:S06]  /*0670*/  @P2 IMAD.WIDE R16, R6, 0x4, R16 ;  /* 0x0000000406102825 */ /* 0x008fcc00078e0210 */
[----:B------:R3:W4:Y:S01]  /*0680*/  @P2 LDG.E R16, desc[UR4][R16.64] ;  /* 0x0000000410102981 */ /* 0x000722000c1e1900 */
[----:B-1----:R-:W2:Y:S01]  /*0690*/  @P5 LDC R13, c[0x0][0x388] ;  /* 0x0000e200ff0d5b82 */ /* 0x002ea20000000800 */
[----:B-----5:R-:W-:Y:S01]  /*06a0*/  @P0 FFMA R29, R0, R28, RZ ;  /* 0x0000001c001d0223 */ /* 0x020fe200000000ff */
[----:B------:R-:W-:-:S03]  /*06b0*/  MOV R0, RZ ;  /* 0x000000ff00007202 */ /* 0x000fc60000000f00 */
[----:B------:R-:W-:-:S03]  /*06c0*/  FADD R26, R26, R29 ;  /* 0x0000001d1a1a7221 */ /* 0x000fc60000000000 */
[----:B---3--:R-:W1:Y:S01]  /*06d0*/  @P2 LDC R17, c[0x0][0x388] ;  /* 0x0000e200ff112b82 */ /* 0x008e620000000800 */
[----:B------:R-:W-:Y:S01]  /*06e0*/  FADD R26, R26, R25 ;  /* 0x000000191a1a7221 */ /* 0x000fe20000000000 */
[----:B--2---:R-:W-:-:S06]  /*06f0*/  @P5 FMUL R0, R24, R13 ;  /* 0x0000000d18005220 */ /* 0x004fcc0000400000 */
[----:B------:R-:W2:Y:S01]  /*0700*/  @P1 LDC R13, c[0x0][0x388] ;  /* 0x0000e200ff0d1b82 */ /* 0x000ea20000000800 */
[----:B------:R-:W-:Y:S02]  /*0710*/  HFMA2 R24, -RZ, RZ, 0, 0 ;  /* 0x00000000ff187431 */ /* 0x000fe400000001ff */
[----:B------:R-:W-:-:S04]  /*0720*/  FADD R27, R26, R27 ;  /* 0x0000001b1a1b7221 */ /* 0x000fc80000000000 */
[----:B------:R-:W-:Y:S01]  /*0730*/  FADD R27, R27, R0 ;  /* 0x000000001b1b7221 */ /* 0x000fe20000000000 */
[----:B----4-:R-:W-:Y:S01]  /*0740*/  @!P4 FMUL R24, R18, R19 ;  /* 0x000000131218c220 */ /* 0x010fe20000400000 */
[----:B------:R-:W-:-:S03]  /*0750*/  MOV R0, RZ ;  /* 0x000000ff00007202 */ /* 0x000fc60000000f00 */
[----:B------:R-:W-:Y:S01]  /*0760*/  FADD R27, R27, R24 ;  /* 0x000000181b1b7221 */ /* 0x000fe20000000000 */
[----:B------:R-:W-:Y:S02]  /*0770*/  IMAD.MOV.U32 R18, RZ, RZ, RZ ;  /* 0x000000ffff127224 */ /* 0x000fe400078e00ff */
[----:B0-----:R-:W-:Y:S01]  /*0780*/  @P3 FMUL R18, R14, R15 ;  /* 0x0000000f0e123220 */ /* 0x001fe20000400000 */
[----:B--2---:R-:W-:Y:S01]  /*0790*/  @P1 FMUL R0, R12, R13 ;  /* 0x0000000d0c001220 */ /* 0x004fe20000400000 */
[----:B------:R-:W-:-:S03]  /*07a0*/  HFMA2 R12, -RZ, RZ, 0, 0 ;  /* 0x00000000ff0c7431 */ /* 0x000fc600000001ff */
[----:B------:R-:W-:Y:S01]  /*07b0*/  FADD R27, R27, R0 ;  /* 0x000000001b1b7221 */ /* 0x000fe20000000000 */
[----:B-1----:R-:W-:-:S04]  /*07c0*/  @P2 FMUL R12, R16, R17 ;  /* 0x00000011100c2220 */ /* 0x002fc80000400000 */
[----:B------:R-:W-:Y:S01]  /*07d0*/  FADD R15, R27, R12 ;  /* 0x0000000c1b0f7221 */ /* 0x000fe20000000000 */
[----:B------:R-:W-:-:S04]  /*07e0*/  IMAD.WIDE R12, R4, 0x4, R10 ;  /* 0x00000004040c7825 */ /* 0x000fc800078e020a */
[----:B------:R-:W-:-:S05]  /*07f0*/  FADD R15, R15, R18 ;  /* 0x000000120f0f7221 */ /* 0x000fca0000000000 */
[----:B------:R0:W-:Y:S02]  /*0800*/  STG.E desc[UR4][R12.64], R15 ;  /* 0x0000000f0c007986 */ /* 0x0001e4000c101904 */
.L_x_1:
[----:B------:R-:W-:Y:S05]  /*0810*/  BSYNC.RECONVERGENT B0 ;  /* 0x0000000000007941 */ /* 0x000fea0003800200 */
.L_x_0:
[----:B------:R-:W-:Y:S01]  /*0820*/  ISETP.NE.AND P4, PT, R3, RZ, PT ;  /* 0x000000ff0300720c */ /* 0x000fe20003f85270 */
[----:B------:R-:W-:Y:S01]  /*0830*/  VIADD R4, R4, 0x1 ;  /* 0x0000000104047836 */ /* 0x000fe20000000000 */
[----:B------:R-:W-:Y:S02]  /*0840*/  IADD3 R23, PT, PT, R23, 0x1, RZ ;  /* 0x0000000117177810 */ /* 0x000fe40007ffe0ff */
[----:B------:R-:W-:Y:S02]  /*0850*/  IADD3 R6, PT, PT, R6, 0x1, RZ ;  /* 0x0000000106067810 */ /* 0x000fe40007ffe0ff */
[----:B------:R-:W-:Y:S02]  /*0860*/  IADD3 R21, PT, PT, R21, 0x1, RZ ;  /* 0x0000000115157810 */ /* 0x000fe40007ffe0ff */
[----:B------:R-:W-:Y:S02]  /*0870*/  IADD3 R8, PT, PT, R8, 0x1, RZ ;  /* 0x0000000108087810 */ /* 0x000fe40007ffe0ff */
[----:B------:R-:W-:-:S02]  /*0880*/  IADD3 R5, PT, PT, R5, 0x1, RZ ;  /* 0x0000000105057810 */ /* 0x000fc40007ffe0ff */
[----:B------:R-:W-:Y:S02]  /*0890*/  IADD3 R20, PT, PT, R20, 0x1, RZ ;  /* 0x0000000114147810 */ /* 0x000fe40007ffe0ff */
[----:B------:R-:W-:Y:S02]  /*08a0*/  IADD3 R7, PT, PT, R7, 0x1, RZ ;  /* 0x0000000107077810 */ /* 0x000fe40007ffe0ff */
[----:B------:R-:W-:Y:S01]  /*08b0*/  IADD3 R9, PT, PT, R9, 0x1, RZ ;  /* 0x0000000109097810 */ /* 0x000fe20007ffe0ff */
[----:B------:R-:W-:Y:S06]  /*08c0*/  @P4 BRA `(.L_x_2) ;  /* 0xfffffff8008c4947 */ /* 0x000fec000383ffff */
[----:B------:R-:W-:Y:S05]  /*08d0*/  EXIT ;  /* 0x000000000000794d */ /* 0x000fea0003800000 */
.L_x_3:
[----:B------:R-:W-:-:S00]  /*08e0*/  BRA `(.L_x_3) ;  /* 0xfffffffc00fc7947 */ /* 0x000fc0000383ffff */
[----:B------:R-:W-:-:S00]  /*08f0*/  NOP ;  /* 0x0000000000007918 */ /* 0x000fc00000000000 */
        /* <DEDUP_REMOVED lines=8> */
.L_x_4:


//--------------------- .nv.shared.reserved.0     --------------------------
	.section	.nv.shared.reserved.0,"aw",@nobits
	.weak		__nv_reservedSMEM_offset_0_alias
	.size		__nv_reservedSMEM_offset_0_alias, 0, 64
	.other		__nv_reservedSMEM_offset_0_alias,@"STO_CUDA_RESERVED_SHARED STV_DEFAULT"
__nv_reservedSMEM_offset_0_alias:
	.zero		0
	.zero		64


//--------------------- .nv.constant0._Z13convolution2DIfEvPT_S0_S1_iii --------------------------
	.section	.nv.constant0._Z13convolution2DIfEvPT_S0_S1_iii,"a",@progbits
	.sectionflags	@""
	.align	4
.nv.constant0._Z13convolution2DIfEvPT_S0_S1_iii:
	.zero		932


//--------------------- SYMBOLS --------------------------

	.type		.nv.reservedSmem.offset0,@object
	.size		.nv.reservedSmem.offset0,0x4
